//
// Generated by NVIDIA NVVM Compiler
//
// Compiler Build ID: CL-36424714
// Cuda compilation tools, release 13.0, V13.0.88
// Based on NVVM 20.0.0
//

.version 9.0
.target sm_100
.address_size 64

	// .globl	_Z13scanBlkKernelPiiS_S_
.extern .shared .align 16 .b8 s_data[];

.visible .entry _Z13scanBlkKernelPiiS_S_(
	.param .u64 .ptr .align 1 _Z13scanBlkKernelPiiS_S__param_0,
	.param .u32 _Z13scanBlkKernelPiiS_S__param_1,
	.param .u64 .ptr .align 1 _Z13scanBlkKernelPiiS_S__param_2,
	.param .u64 .ptr .align 1 _Z13scanBlkKernelPiiS_S__param_3
)
{
	.reg .pred 	%p<9>;
	.reg .b32 	%r<32>;
	.reg .b64 	%rd<13>;

	ld.param.u64 	%rd1, [_Z13scanBlkKernelPiiS_S__param_0];
	ld.param.u32 	%r13, [_Z13scanBlkKernelPiiS_S__param_1];
	ld.param.u64 	%rd2, [_Z13scanBlkKernelPiiS_S__param_2];
	ld.param.u64 	%rd3, [_Z13scanBlkKernelPiiS_S__param_3];
	mov.u32 	%r1, %ctaid.x;
	mov.u32 	%r2, %ntid.x;
	mov.u32 	%r3, %tid.x;
	mad.lo.s32 	%r4, %r1, %r2, %r3;
	setp.ge.s32 	%p1, %r4, %r13;
	mov.b32 	%r29, 0;
	@%p1 bra 	$L__BB0_2;
	cvta.to.global.u64 	%rd4, %rd1;
	mul.wide.s32 	%rd5, %r4, 4;
	add.s64 	%rd6, %rd4, %rd5;
	ld.global.u32 	%r29, [%rd6];
$L__BB0_2:
	shl.b32 	%r14, %r3, 2;
	mov.u32 	%r15, s_data;
	add.s32 	%r7, %r15, %r14;
	st.shared.u32 	[%r7], %r29;
	bar.sync 	0;
	setp.lt.u32 	%p2, %r2, 2;
	@%p2 bra 	$L__BB0_9;
	mov.b32 	%r30, 1;
$L__BB0_4:
	setp.lt.u32 	%p3, %r3, %r30;
	mov.b32 	%r31, 0;
	@%p3 bra 	$L__BB0_6;
	sub.s32 	%r18, %r3, %r30;
	shl.b32 	%r19, %r18, 2;
	add.s32 	%r21, %r15, %r19;
	ld.shared.u32 	%r31, [%r21];
$L__BB0_6:
	setp.lt.u32 	%p4, %r3, %r30;
	bar.sync 	0;
	@%p4 bra 	$L__BB0_8;
	ld.shared.u32 	%r22, [%r7];
	add.s32 	%r23, %r22, %r31;
	st.shared.u32 	[%r7], %r23;
$L__BB0_8:
	bar.sync 	0;
	shl.b32 	%r30, %r30, 1;
	setp.lt.u32 	%p5, %r30, %r2;
	@%p5 bra 	$L__BB0_4;
$L__BB0_9:
	ld.shared.u32 	%r24, [%r7];
	cvta.to.global.u64 	%rd7, %rd2;
	mul.wide.s32 	%rd8, %r4, 4;
	add.s64 	%rd9, %rd7, %rd8;
	st.global.u32 	[%rd9], %r24;
	setp.eq.s64 	%p6, %rd3, 0;
	setp.ne.s32 	%p7, %r3, 0;
	or.pred  	%p8, %p7, %p6;
	@%p8 bra 	$L__BB0_11;
	shl.b32 	%r25, %r2, 2;
	add.s32 	%r27, %r15, %r25;
	ld.shared.u32 	%r28, [%r27+-4];
	cvta.to.global.u64 	%rd10, %rd3;
	mul.wide.u32 	%rd11, %r1, 4;
	add.s64 	%rd12, %rd10, %rd11;
	st.global.u32 	[%rd12], %r28;
$L__BB0_11:
	ret;

}
	// .globl	_Z13scanSumKernelPiS_i
.visible .entry _Z13scanSumKernelPiS_i(
	.param .u64 .ptr .align 1 _Z13scanSumKernelPiS_i_param_0,
	.param .u64 .ptr .align 1 _Z13scanSumKernelPiS_i_param_1,
	.param .u32 _Z13scanSumKernelPiS_i_param_2
)
{
	.reg .pred 	%p<2>;
	.reg .b32 	%r<9>;
	.reg .b64 	%rd<9>;

	ld.param.u64 	%rd1, [_Z13scanSumKernelPiS_i_param_0];
	ld.param.u64 	%rd2, [_Z13scanSumKernelPiS_i_param_1];
	mov.u32 	%r1, %ctaid.x;
	setp.eq.s32 	%p1, %r1, 0;
	@%p1 bra 	$L__BB1_2;
	cvta.to.global.u64 	%rd3, %rd2;
	cvta.to.global.u64 	%rd4, %rd1;
	mov.u32 	%r2, %ntid.x;
	mov.u32 	%r3, %tid.x;
	mad.lo.s32 	%r4, %r1, %r2, %r3;
	add.s32 	%r5, %r1, -1;
	mul.wide.u32 	%rd5, %r5, 4;
	add.s64 	%rd6, %rd3, %rd5;
	ld.global.u32 	%r6, [%rd6];
	mul.wide.s32 	%rd7, %r4, 4;
	add.s64 	%rd8, %rd4, %rd7;
	ld.global.u32 	%r7, [%rd8];
	add.s32 	%r8, %r7, %r6;
	st.global.u32 	[%rd8], %r8;
$L__BB1_2:
	ret;

}


// ===== COMPILED SASS (sm_100) =====

	.target	sm_100

	.elftype	@"ET_EXEC"


//--------------------- .note.nv.tkinfo           --------------------------
	.section	.note.nv.tkinfo,"",@"SHT_NOTE"
	.sectionflags	@"SHF_NOTE_NV_TKINFO"
	.tkinfo
        /*0018*/ 	.word	0x00000002
        /*0030*/ 	.string	""
        /*0030*/ 	.string	"ptxas"
        /*0030*/ 	.string	"Cuda compilation tools, release 13.0, V13.0.88"
        /*0030*/ 	.string	"Build cuda_13.0.r13.0/compiler.36424714_0"
        /*0030*/ 	.string	"-arch sm_100 -m 64 "



//--------------------- .note.nv.cuinfo           --------------------------
	.section	.note.nv.cuinfo,"",@"SHT_NOTE"
	.sectionflags	@"SHF_NOTE_NV_CUINFO"
        /*0018*/ 	.short	0x0002
        /*001a*/ 	.short	0x0064
        /*001c*/ 	.short	0x0082
	.zero		2


//--------------------- .nv.info                  --------------------------
	.section	.nv.info,"",@"SHT_CUDA_INFO"
	.align	4


	//----- nvinfo : EIATTR_REGCOUNT
	.align		4
        /*0000*/ 	.byte	0x04, 0x2f
        /*0002*/ 	.short	(.L_1 - .L_0)
	.align		4
.L_0:
        /*0004*/ 	.word	index@(_Z13scanBlkKernelPiiS_S_)
        /*0008*/ 	.word	0x0000000c


	//----- nvinfo : EIATTR_FRAME_SIZE
	.align		4
.L_1:
        /*000c*/ 	.byte	0x04, 0x11
        /*000e*/ 	.short	(.L_3 - .L_2)
	.align		4
.L_2:
        /*0010*/ 	.word	index@(_Z13scanBlkKernelPiiS_S_)
        /*0014*/ 	.word	0x00000000


	//----- nvinfo : EIATTR_REGCOUNT
	.align		4
.L_3:
        /*0018*/ 	.byte	0x04, 0x2f
        /*001a*/ 	.short	(.L_5 - .L_4)
	.align		4
.L_4:
        /*001c*/ 	.word	index@(_Z13scanSumKernelPiS_i)
        /*0020*/ 	.word	0x0000000c


	//----- nvinfo : EIATTR_FRAME_SIZE
	.align		4
.L_5:
        /*0024*/ 	.byte	0x04, 0x11
        /*0026*/ 	.short	(.L_7 - .L_6)
	.align		4
.L_6:
        /*0028*/ 	.word	index@(_Z13scanSumKernelPiS_i)
        /*002c*/ 	.word	0x00000000


	//----- nvinfo : EIATTR_MIN_STACK_SIZE
	.align		4
.L_7:
        /*0030*/ 	.byte	0x04, 0x12
        /*0032*/ 	.short	(.L_9 - .L_8)
	.align		4
.L_8:
        /*0034*/ 	.word	index@(_Z13scanSumKernelPiS_i)
        /*0038*/ 	.word	0x00000000


	//----- nvinfo : EIATTR_MIN_STACK_SIZE
	.align		4
.L_9:
        /*003c*/ 	.byte	0x04, 0x12
        /*003e*/ 	.short	(.L_11 - .L_10)
	.align		4
.L_10:
        /*0040*/ 	.word	index@(_Z13scanBlkKernelPiiS_S_)
        /*0044*/ 	.word	0x00000000
.L_11:


//--------------------- .nv.compat                --------------------------
	.section	.nv.compat,"",@"SHT_CUDA_COMPAT_INFO"
	.align	4
        /*0000*/ 	.byte	0x02, 0x09, 0x00, 0x00, 0x02, 0x02, 0x01, 0x00, 0x02, 0x05, 0x05, 0x00, 0x03, 0x07, 0x01, 0x01
        /*0010*/ 	.byte	0x02, 0x03, 0x00, 0x00, 0x02, 0x06, 0x01, 0x00, 0x04, 0x0b, 0x08, 0x00, 0x09, 0x00, 0x00, 0x00
        /*0020*/ 	.byte	0x00, 0x00, 0x00, 0x00


//--------------------- .nv.info._Z13scanSumKernelPiS_i --------------------------
	.section	.nv.info._Z13scanSumKernelPiS_i,"",@"SHT_CUDA_INFO"
	.sectionflags	@""
	.align	4


	//----- nvinfo : EIATTR_CUDA_API_VERSION
	.align		4
        /*0000*/ 	.byte	0x04, 0x37
        /*0002*/ 	.short	(.L_13 - .L_12)
.L_12:
        /*0004*/ 	.word	0x00000082


	//----- nvinfo : EIATTR_KPARAM_INFO
	.align		4
.L_13:
        /*0008*/ 	.byte	0x04, 0x17
        /*000a*/ 	.short	(.L_15 - .L_14)
.L_14:
        /*000c*/ 	.word	0x00000000
        /*0010*/ 	.short	0x0002
        /*0012*/ 	.short	0x0010
        /*0014*/ 	.byte	0x00, 0xf0, 0x11, 0x00


	//----- nvinfo : EIATTR_KPARAM_INFO
	.align		4
.L_15:
        /*0018*/ 	.byte	0x04, 0x17
        /*001a*/ 	.short	(.L_17 - .L_16)
.L_16:
        /*001c*/ 	.word	0x00000000
        /*0020*/ 	.short	0x0001
        /*0022*/ 	.short	0x0008
        /*0024*/ 	.byte	0x00, 0xf5, 0x21, 0x00


	//----- nvinfo : EIATTR_KPARAM_INFO
	.align		4
.L_17:
        /*0028*/ 	.byte	0x04, 0x17
        /*002a*/ 	.short	(.L_19 - .L_18)
.L_18:
        /*002c*/ 	.word	0x00000000
        /*0030*/ 	.short	0x0000
        /*0032*/ 	.short	0x0000
        /*0034*/ 	.byte	0x00, 0xf5, 0x21, 0x00


	//----- nvinfo : EIATTR_SPARSE_MMA_MASK
	.align		4
.L_19:
        /*0038*/ 	.byte	0x03, 0x50
        /*003a*/ 	.short	0x0000


	//----- nvinfo : EIATTR_MAXREG_COUNT
	.align		4
        /*003c*/ 	.byte	0x03, 0x1b
        /*003e*/ 	.short	0x00ff


	//----- nvinfo : EIATTR_MERCURY_ISA_VERSION
	.align		4
        /*0040*/ 	.byte	0x03, 0x5f
        /*0042*/ 	.short	0x0101


	//----- nvinfo : EIATTR_VRC_CTA_INIT_COUNT
	.align		4
        /*0044*/ 	.byte	0x02, 0x4a
	.zero		1
	.zero		1


	//----- nvinfo : EIATTR_EXIT_INSTR_OFFSETS
	.align		4
        /*0048*/ 	.byte	0x04, 0x1c
        /*004a*/ 	.short	(.L_21 - .L_20)


	//   ....[0]....
.L_20:
        /*004c*/ 	.word	0x00000030


	//   ....[1]....
        /*0050*/ 	.word	0x00000110


	//----- nvinfo : EIATTR_CBANK_PARAM_SIZE
	.align		4
.L_21:
        /*0054*/ 	.byte	0x03, 0x19
        /*0056*/ 	.short	0x0014


	//----- nvinfo : EIATTR_PARAM_CBANK
	.align		4
        /*0058*/ 	.byte	0x04, 0x0a
        /*005a*/ 	.short	(.L_23 - .L_22)
	.align		4
.L_22:
        /*005c*/ 	.word	index@(.nv.constant0._Z13scanSumKernelPiS_i)
        /*0060*/ 	.short	0x0380
        /*0062*/ 	.short	0x0014


	//----- nvinfo : EIATTR_SW_WAR
	.align		4
.L_23:
        /*0064*/ 	.byte	0x04, 0x36
        /*0066*/ 	.short	(.L_25 - .L_24)
.L_24:
        /*0068*/ 	.word	0x00000008
.L_25:


//--------------------- .nv.info._Z13scanBlkKernelPiiS_S_ --------------------------
	.section	.nv.info._Z13scanBlkKernelPiiS_S_,"",@"SHT_CUDA_INFO"
	.sectionflags	@""
	.align	4


	//----- nvinfo : EIATTR_CUDA_API_VERSION
	.align		4
        /*0000*/ 	.byte	0x04, 0x37
        /*0002*/ 	.short	(.L_27 - .L_26)
.L_26:
        /*0004*/ 	.word	0x00000082


	//----- nvinfo : EIATTR_KPARAM_INFO
	.align		4
.L_27:
        /*0008*/ 	.byte	0x04, 0x17
        /*000a*/ 	.short	(.L_29 - .L_28)
.L_28:
        /*000c*/ 	.word	0x00000000
        /*0010*/ 	.short	0x0003
        /*0012*/ 	.short	0x0018
        /*0014*/ 	.byte	0x00, 0xf5, 0x21, 0x00


	//----- nvinfo : EIATTR_KPARAM_INFO
	.align		4
.L_29:
        /*0018*/ 	.byte	0x04, 0x17
        /*001a*/ 	.short	(.L_31 - .L_30)
.L_30:
        /*001c*/ 	.word	0x00000000
        /*0020*/ 	.short	0x0002
        /*0022*/ 	.short	0x0010
        /*0024*/ 	.byte	0x00, 0xf5, 0x21, 0x00


	//----- nvinfo : EIATTR_KPARAM_INFO
	.align		4
.L_31:
        /*0028*/ 	.byte	0x04, 0x17
        /*002a*/ 	.short	(.L_33 - .L_32)
.L_32:
        /*002c*/ 	.word	0x00000000
        /*0030*/ 	.short	0x0001
        /*0032*/ 	.short	0x0008
        /*0034*/ 	.byte	0x00, 0xf0, 0x11, 0x00


	//----- nvinfo : EIATTR_KPARAM_INFO
	.align		4
.L_33:
        /*0038*/ 	.byte	0x04, 0x17
        /*003a*/ 	.short	(.L_35 - .L_34)
.L_34:
        /*003c*/ 	.word	0x00000000
        /*0040*/ 	.short	0x0000
        /*0042*/ 	.short	0x0000
        /*0044*/ 	.byte	0x00, 0xf5, 0x21, 0x00


	//----- nvinfo : EIATTR_SPARSE_MMA_MASK
	.align		4
.L_35:
        /*0048*/ 	.byte	0x03, 0x50
        /*004a*/ 	.short	0x0000


	//----- nvinfo : EIATTR_MAXREG_COUNT
	.align		4
        /*004c*/ 	.byte	0x03, 0x1b
        /*004e*/ 	.short	0x00ff


	//----- nvinfo : EIATTR_NUM_BARRIERS
	.align		4
        /*0050*/ 	.byte	0x02, 0x4c
        /*0052*/ 	.byte	0x01
	.zero		1


	//----- nvinfo : EIATTR_MERCURY_ISA_VERSION
	.align		4
        /*0054*/ 	.byte	0x03, 0x5f
        /*0056*/ 	.short	0x0101


	//----- nvinfo : EIATTR_VRC_CTA_INIT_COUNT
	.align		4
        /*0058*/ 	.byte	0x02, 0x4a
	.zero		1
	.zero		1


	//----- nvinfo : EIATTR_EXIT_INSTR_OFFSETS
	.align		4
        /*005c*/ 	.byte	0x04, 0x1c
        /*005e*/ 	.short	(.L_37 - .L_36)


	//   ....[0]....
.L_36:
        /*0060*/ 	.word	0x000002a0


	//   ....[1]....
        /*0064*/ 	.word	0x00000300


	//----- nvinfo : EIATTR_CBANK_PARAM_SIZE
	.align		4
.L_37:
        /*0068*/ 	.byte	0x03, 0x19
        /*006a*/ 	.short	0x0020


	//----- nvinfo : EIATTR_PARAM_CBANK
	.align		4
        /*006c*/ 	.byte	0x04, 0x0a
        /*006e*/ 	.short	(.L_39 - .L_38)
	.align		4
.L_38:
        /*0070*/ 	.word	index@(.nv.constant0._Z13scanBlkKernelPiiS_S_)
        /*0074*/ 	.short	0x0380
        /*0076*/ 	.short	0x0020


	//----- nvinfo : EIATTR_SW_WAR
	.align		4
.L_39:
        /*0078*/ 	.byte	0x04, 0x36
        /*007a*/ 	.short	(.L_41 - .L_40)
.L_40:
        /*007c*/ 	.word	0x00000008
.L_41:


//--------------------- .nv.callgraph             --------------------------
	.section	.nv.callgraph,"",@"SHT_CUDA_CALLGRAPH"
	.align	4
	.sectionentsize	8
	.align		4
        /*0000*/ 	.word	0x00000000
	.align		4
        /*0004*/ 	.word	0xffffffff
	.align		4
        /*0008*/ 	.word	0x00000000
	.align		4
        /*000c*/ 	.word	0xfffffffe
	.align		4
        /*0010*/ 	.word	0x00000000
	.align		4
        /*0014*/ 	.word	0xfffffffd
	.align		4
        /*0018*/ 	.word	0x00000000
	.align		4
        /*001c*/ 	.word	0xfffffffc


//--------------------- .text._Z13scanSumKernelPiS_i --------------------------
	.section	.text._Z13scanSumKernelPiS_i,"ax",@progbits
	.align	128
        .global         _Z13scanSumKernelPiS_i
        .type           _Z13scanSumKernelPiS_i,@function
        .size           _Z13scanSumKernelPiS_i,(.L_x_4 - _Z13scanSumKernelPiS_i)
        .other          _Z13scanSumKernelPiS_i,@"STO_CUDA_ENTRY STV_DEFAULT"
_Z13scanSumKernelPiS_i:
.text._Z13scanSumKernelPiS_i:
[----:B------:R-:W-:Y:S01]  /*0000*/  LDC R1, c[0x0][0x37c] ;  /* 0x0000df00ff017b82 */ /* 0x000fe20000000800 */
[----:B------:R-:W0:Y:S02]  /*0010*/  S2R R7, SR_CTAID.X ;  /* 0x0000000000077919 */ /* 0x000e240000002500 */
[----:B0-----:R-:W-:-:S13]  /*0020*/  ISETP.NE.AND P0, PT, R7, RZ, PT ;  /* 0x000000ff0700720c */ /* 0x001fda0003f05270 */
[----:B------:R-:W-:Y:S05]  /*0030*/  @!P0 EXIT ;  /* 0x000000000000894d */ /* 0x000fea0003800000 */
[----:B------:R-:W0:Y:S01]  /*0040*/  S2R R0, SR_TID.X ;  /* 0x0000000000007919 */ /* 0x000e220000002100 */
[----:B------:R-:W1:Y:S01]  /*0050*/  LDC.64 R2, c[0x0][0x388] ;  /* 0x0000e200ff027b82 */ /* 0x000e620000000a00 */
[----:B------:R-:W0:Y:S01]  /*0060*/  LDCU UR6, c[0x0][0x360] ;  /* 0x00006c00ff0677ac */ /* 0x000e220008000800 */
[----:B------:R-:W-:Y:S01]  /*0070*/  IADD3 R9, PT, PT, R7, -0x1, RZ ;  /* 0xffffffff07097810 */ /* 0x000fe20007ffe0ff */
[----:B------:R-:W2:Y:S05]  /*0080*/  LDCU.64 UR4, c[0x0][0x358] ;  /* 0x00006b00ff0477ac */ /* 0x000eaa0008000a00 */
[----:B------:R-:W3:Y:S01]  /*0090*/  LDC.64 R4, c[0x0][0x380] ;  /* 0x0000e000ff047b82 */ /* 0x000ee20000000a00 */
[----:B-1----:R-:W-:-:S06]  /*00a0*/  IMAD.WIDE.U32 R2, R9, 0x4, R2 ;  /* 0x0000000409027825 */ /* 0x002fcc00078e0002 */
[----:B--2---:R-:W2:Y:S01]  /*00b0*/  LDG.E R2, desc[UR4][R2.64] ;  /* 0x0000000402027981 */ /* 0x004ea2000c1e1900 */
[----:B0-----:R-:W-:-:S04]  /*00c0*/  IMAD R7, R7, UR6, R0 ;  /* 0x0000000607077c24 */ /* 0x001fc8000f8e0200 */
[----:B---3--:R-:W-:-:S05]  /*00d0*/  IMAD.WIDE R4, R7, 0x4, R4 ;  /* 0x0000000407047825 */ /* 0x008fca00078e0204 */
[----:B------:R-:W2:Y:S02]  /*00e0*/  LDG.E R7, desc[UR4][R4.64] ;  /* 0x0000000404077981 */ /* 0x000ea4000c1e1900 */
[----:B--2---:R-:W-:-:S05]  /*00f0*/  IADD3 R7, PT, PT, R2, R7, RZ ;  /* 0x0000000702077210 */ /* 0x004fca0007ffe0ff */
[----:B------:R-:W-:Y:S01]  /*0100*/  STG.E desc[UR4][R4.64], R7 ;  /* 0x0000000704007986 */ /* 0x000fe2000c101904 */
[----:B------:R-:W-:Y:S05]  /*0110*/  EXIT ;  /* 0x000000000000794d */ /* 0x000fea0003800000 */
.L_x_0:
[----:B------:R-:W-:-:S00]  /*0120*/  BRA `(.L_x_0) ;  /* 0xfffffffc00fc7947 */ /* 0x000fc0000383ffff */
[----:B------:R-:W-:-:S00]  /*0130*/  NOP ;  /* 0x0000000000007918 */ /* 0x000fc00000000000 */
        /* <DEDUP_REMOVED lines=12> */
.L_x_4:


//--------------------- .text._Z13scanBlkKernelPiiS_S_ --------------------------
	.section	.text._Z13scanBlkKernelPiiS_S_,"ax",@progbits
	.align	128
        .global         _Z13scanBlkKernelPiiS_S_
        .type           _Z13scanBlkKernelPiiS_S_,@function
        .size           _Z13scanBlkKernelPiiS_S_,(.L_x_5 - _Z13scanBlkKernelPiiS_S_)
        .other          _Z13scanBlkKernelPiiS_S_,@"STO_CUDA_ENTRY STV_DEFAULT"
_Z13scanBlkKernelPiiS_S_:
.text._Z13scanBlkKernelPiiS_S_:
[----:B------:R-:W-:Y:S01]  /*0000*/  LDC R1, c[0x0][0x37c] ;  /* 0x0000df00ff017b82 */ /* 0x000fe20000000800 */
[----:B------:R-:W0:Y:S01]  /*0010*/  S2R R9, SR_CTAID.X ;  /* 0x0000000000097919 */ /* 0x000e220000002500 */
[----:B------:R-:W0:Y:S01]  /*0020*/  LDCU UR8, c[0x0][0x360] ;  /* 0x00006c00ff0877ac */ /* 0x000e220008000800 */
[----:B------:R-:W-:Y:S01]  /*0030*/  IMAD.MOV.U32 R0, RZ, RZ, RZ ;  /* 0x000000ffff007224 */ /* 0x000fe200078e00ff */
[----:B------:R-:W0:Y:S01]  /*0040*/  S2R R4, SR_TID.X ;  /* 0x0000000000047919 */ /* 0x000e220000002100 */
[----:B------:R-:W1:Y:S01]  /*0050*/  LDCU UR4, c[0x0][0x388] ;  /* 0x00007100ff0477ac */ /* 0x000e620008000800 */
[----:B------:R-:W2:Y:S01]  /*0060*/  LDCU.64 UR6, c[0x0][0x358] ;  /* 0x00006b00ff0677ac */ /* 0x000ea20008000a00 */
[----:B0-----:R-:W-:-:S05]  /*0070*/  IMAD R5, R9, UR8, R4 ;  /* 0x0000000809057c24 */ /* 0x001fca000f8e0204 */
[----:B-1----:R-:W-:-:S13]  /*0080*/  ISETP.GE.AND P0, PT, R5, UR4, PT ;  /* 0x0000000405007c0c */ /* 0x002fda000bf06270 */
[----:B------:R-:W0:Y:S02]  /*0090*/  @!P0 LDC.64 R2, c[0x0][0x380] ;  /* 0x0000e000ff028b82 */ /* 0x000e240000000a00 */
[----:B0-----:R-:W-:-:S05]  /*00a0*/  @!P0 IMAD.WIDE R2, R5, 0x4, R2 ;  /* 0x0000000405028825 */ /* 0x001fca00078e0202 */
[----:B--2---:R-:W2:Y:S01]  /*00b0*/  @!P0 LDG.E R0, desc[UR6][R2.64] ;  /* 0x0000000602008981 */ /* 0x004ea2000c1e1900 */
[----:B------:R-:W0:Y:S01]  /*00c0*/  S2UR UR5, SR_CgaCtaId ;  /* 0x00000000000579c3 */ /* 0x000e220000008800 */
[----:B------:R-:W-:Y:S01]  /*00d0*/  UMOV UR4, 0x400 ;  /* 0x0000040000047882 */ /* 0x000fe20000000000 */
[----:B------:R-:W-:Y:S02]  /*00e0*/  UISETP.GE.U32.AND UP0, UPT, UR8, 0x2, UPT ;  /* 0x000000020800788c */ /* 0x000fe4000bf06070 */
[----:B0-----:R-:W-:-:S06]  /*00f0*/  ULEA UR4, UR5, UR4, 0x18 ;  /* 0x0000000405047291 */ /* 0x001fcc000f8ec0ff */
[----:B------:R-:W-:-:S05]  /*0100*/  LEA R7, R4, UR4, 0x2 ;  /* 0x0000000404077c11 */ /* 0x000fca000f8e10ff */
[----:B--2---:R0:W-:Y:S01]  /*0110*/  STS [R7], R0 ;  /* 0x0000000007007388 */ /* 0x0041e20000000800 */
[----:B------:R-:W-:Y:S06]  /*0120*/  BAR.SYNC.DEFER_BLOCKING 0x0 ;  /* 0x0000000000007b1d */ /* 0x000fec0000010000 */
[----:B------:R-:W-:Y:S05]  /*0130*/  BRA.U !UP0, `(.L_x_1) ;  /* 0x0000000108387547 */ /* 0x000fea000b800000 */
[----:B------:R-:W-:-:S05]  /*0140*/  UMOV UR5, 0x1 ;  /* 0x0000000100057882 */ /* 0x000fca0000000000 */
.L_x_2:
[----:B------:R-:W-:Y:S01]  /*0150*/  ISETP.GE.U32.AND P0, PT, R4, UR5, PT ;  /* 0x0000000504007c0c */ /* 0x000fe2000bf06070 */
[----:B01----:R-:W-:-:S12]  /*0160*/  HFMA2 R0, -RZ, RZ, 0, 0 ;  /* 0x00000000ff007431 */ /* 0x003fd800000001ff */
[----:B------:R-:W-:Y:S01]  /*0170*/  @P0 VIADD R2, R4, -UR5 ;  /* 0x8000000504020c36 */ /* 0x000fe20008000000 */
[----:B------:R-:W-:-:S04]  /*0180*/  USHF.L.U32 UR5, UR5, 0x1, URZ ;  /* 0x0000000105057899 */ /* 0x000fc800080006ff */
[----:B------:R-:W-:Y:S01]  /*0190*/  @P0 LEA R2, R2, UR4, 0x2 ;  /* 0x0000000402020c11 */ /* 0x000fe2000f8e10ff */
[----:B------:R-:W-:-:S04]  /*01a0*/  UISETP.GE.U32.AND UP0, UPT, UR5, UR8, UPT ;  /* 0x000000080500728c */ /* 0x000fc8000bf06070 */
[----:B------:R-:W-:Y:S01]  /*01b0*/  @P0 LDS R0, [R2] ;  /* 0x0000000002000984 */ /* 0x000fe20000000800 */
[----:B------:R-:W-:Y:S06]  /*01c0*/  BAR.SYNC.DEFER_BLOCKING 0x0 ;  /* 0x0000000000007b1d */ /* 0x000fec0000010000 */
[----:B------:R-:W0:Y:S02]  /*01d0*/  @P0 LDS R3, [R7] ;  /* 0x0000000007030984 */ /* 0x000e240000000800 */
[----:B0-----:R-:W-:-:S05]  /*01e0*/  @P0 IMAD.IADD R0, R3, 0x1, R0 ;  /* 0x0000000103000824 */ /* 0x001fca00078e0200 */
[----:B------:R1:W-:Y:S01]  /*01f0*/  @P0 STS [R7], R0 ;  /* 0x0000000007000388 */ /* 0x0003e20000000800 */
[----:B------:R-:W-:Y:S06]  /*0200*/  BAR.SYNC.DEFER_BLOCKING 0x0 ;  /* 0x0000000000007b1d */ /* 0x000fec0000010000 */
[----:B------:R-:W-:Y:S05]  /*0210*/  BRA.U !UP0, `(.L_x_2) ;  /* 0xfffffffd08cc7547 */ /* 0x000fea000b83ffff */
.L_x_1:
[----:B01----:R-:W0:Y:S01]  /*0220*/  LDS R7, [R7] ;  /* 0x0000000007077984 */ /* 0x003e220000000800 */
[----:B------:R-:W1:Y:S01]  /*0230*/  LDCU.64 UR10, c[0x0][0x398] ;  /* 0x00007300ff0a77ac */ /* 0x000e620008000a00 */
[----:B------:R-:W2:Y:S01]  /*0240*/  LDC.64 R2, c[0x0][0x390] ;  /* 0x0000e400ff027b82 */ /* 0x000ea20000000a00 */
[----:B-1----:R-:W-:-:S04]  /*0250*/  ISETP.NE.U32.AND P0, PT, RZ, UR10, PT ;  /* 0x0000000aff007c0c */ /* 0x002fc8000bf05070 */
[----:B------:R-:W-:Y:S01]  /*0260*/  ISETP.NE.AND.EX P0, PT, RZ, UR11, PT, P0 ;  /* 0x0000000bff007c0c */ /* 0x000fe2000bf05300 */
[----:B--2---:R-:W-:-:S03]  /*0270*/  IMAD.WIDE R2, R5, 0x4, R2 ;  /* 0x0000000405027825 */ /* 0x004fc600078e0202 */
[----:B------:R-:W-:Y:S02]  /*0280*/  ISETP.NE.OR P0, PT, R4, RZ, !P0 ;  /* 0x000000ff0400720c */ /* 0x000fe40004705670 */
[----:B0-----:R0:W-:Y:S11]  /*0290*/  STG.E desc[UR6][R2.64], R7 ;  /* 0x0000000702007986 */ /* 0x0011f6000c101906 */
[----:B------:R-:W-:Y:S05]  /*02a0*/  @P0 EXIT ;  /* 0x000000000000094d */ /* 0x000fea0003800000 */
[----:B------:R-:W-:Y:S01]  /*02b0*/  ULEA UR5, UR8, UR4, 0x2 ;  /* 0x0000000408057291 */ /* 0x000fe2000f8e10ff */
[----:B0-----:R-:W0:Y:S08]  /*02c0*/  LDC.64 R2, c[0x0][0x398] ;  /* 0x0000e600ff027b82 */ /* 0x001e300000000a00 */
[----:B------:R-:W1:Y:S01]  /*02d0*/  LDS R5, [UR5+-0x4] ;  /* 0xfffffc05ff057984 */ /* 0x000e620008000800 */
[----:B0-----:R-:W-:-:S05]  /*02e0*/  IMAD.WIDE.U32 R2, R9, 0x4, R2 ;  /* 0x0000000409027825 */ /* 0x001fca00078e0002 */
[----:B-1----:R-:W-:Y:S01]  /*02f0*/  STG.E desc[UR6][R2.64], R5 ;  /* 0x0000000502007986 */ /* 0x002fe2000c101906 */
[----:B------:R-:W-:Y:S05]  /*0300*/  EXIT ;  /* 0x000000000000794d */ /* 0x000fea0003800000 */
.L_x_3:
        /* <DEDUP_REMOVED lines=15> */
.L_x_5:


//--------------------- .nv.shared._Z13scanSumKernelPiS_i --------------------------
	.section	.nv.shared._Z13scanSumKernelPiS_i,"aw",@nobits
	.sectionflags	@""
	.align	16
	.zero		1024


//--------------------- .nv.shared.reserved.0     --------------------------
	.section	.nv.shared.reserved.0,"aw",@nobits
	.weak		__nv_reservedSMEM_offset_0_alias
	.size		__nv_reservedSMEM_offset_0_alias, 0, 64
	.other		__nv_reservedSMEM_offset_0_alias,@"STO_CUDA_RESERVED_SHARED STV_DEFAULT"
__nv_reservedSMEM_offset_0_alias:
	.zero		0
	.zero		64


//--------------------- .nv.shared._Z13scanBlkKernelPiiS_S_ --------------------------
	.section	.nv.shared._Z13scanBlkKernelPiiS_S_,"aw",@nobits
	.sectionflags	@""
	.align	16
	.zero		1024


//--------------------- .nv.constant0._Z13scanSumKernelPiS_i --------------------------
	.section	.nv.constant0._Z13scanSumKernelPiS_i,"a",@progbits
	.sectionflags	@""
	.align	4
.nv.constant0._Z13scanSumKernelPiS_i:
	.zero		916


//--------------------- .nv.constant0._Z13scanBlkKernelPiiS_S_ --------------------------
	.section	.nv.constant0._Z13scanBlkKernelPiiS_S_,"a",@progbits
	.sectionflags	@""
	.align	4
.nv.constant0._Z13scanBlkKernelPiiS_S_:
	.zero		928


//--------------------- SYMBOLS --------------------------

	.type		.nv.reservedSmem.offset0,@object
	.size		.nv.reservedSmem.offset0,0x4
	.type		.nv.reservedSmem.cap,@object
	.size		.nv.reservedSmem.cap,0x4
